	.headerflags	@"EF_CUDA_TEXMODE_UNIFIED EF_CUDA_64BIT_ADDRESS EF_CUDA_ACCELERATORS EF_CUDA_SM90 EF_CUDA_VIRTUAL_SM(EF_CUDA_SM90)"
	.elftype	@"ET_EXEC"


//--------------------- .nv.info                  --------------------------
	.section	.nv.info,"",@"SHT_CUDA_INFO"
	.align	4


	//----- nvinfo : EIATTR_REGCOUNT
	.align		4
        /*0000*/ 	.byte	0x04, 0x2f
        /*0002*/ 	.short	(.L_3 - .L_2)
	.align		4
.L_2:
        /*0004*/ 	.word	index@(triton_poi_fused_cat_7)
        /*0008*/ 	.word	0x00000016


	//----- nvinfo : EIATTR_MIN_STACK_SIZE
	.align		4
.L_3:
        /*000c*/ 	.byte	0x04, 0x12
        /*000e*/ 	.short	(.L_5 - .L_4)
	.align		4
.L_4:
        /*0010*/ 	.word	index@(triton_poi_fused_cat_7)
        /*0014*/ 	.word	0x00000000


	//----- nvinfo : EIATTR_FRAME_SIZE
	.align		4
.L_5:
        /*0018*/ 	.byte	0x04, 0x11
        /*001a*/ 	.short	(.L_7 - .L_6)
	.align		4
.L_6:
        /*001c*/ 	.word	index@(triton_poi_fused_cat_7)
        /*0020*/ 	.word	0x00000000


	//----- nvinfo : EIATTR_MIN_STACK_SIZE
	.align		4
.L_7:
        /*0024*/ 	.byte	0x04, 0x12
        /*0026*/ 	.short	(.L_9 - .L_8)
	.align		4
.L_8:
        /*0028*/ 	.word	index@(triton_poi_fused_cat_7)
        /*002c*/ 	.word	0x00000000
.L_9:


//--------------------- .nv.info.triton_poi_fused_cat_7 --------------------------
	.section	.nv.info.triton_poi_fused_cat_7,"",@"SHT_CUDA_INFO"
	.sectionflags	@""
	.align	4


	//----- nvinfo : EIATTR_CUDA_API_VERSION
	.align		4
        /*0000*/ 	.byte	0x04, 0x37
        /*0002*/ 	.short	(.L_11 - .L_10)
.L_10:
        /*0004*/ 	.word	0x0000007c


	//----- nvinfo : EIATTR_KPARAM_INFO
	.align		4
.L_11:
        /*0008*/ 	.byte	0x04, 0x17
        /*000a*/ 	.short	(.L_13 - .L_12)
.L_12:
        /*000c*/ 	.word	0x00000000
        /*0010*/ 	.short	0x0007
        /*0012*/ 	.short	0x0038
        /*0014*/ 	.byte	0x00, 0xf0, 0x11, 0x00


	//----- nvinfo : EIATTR_KPARAM_INFO
	.align		4
.L_13:
        /*0018*/ 	.byte	0x04, 0x17
        /*001a*/ 	.short	(.L_15 - .L_14)
.L_14:
        /*001c*/ 	.word	0x00000000
        /*0020*/ 	.short	0x0006
        /*0022*/ 	.short	0x0030
        /*0024*/ 	.byte	0x00, 0xf4, 0x21, 0x00


	//----- nvinfo : EIATTR_KPARAM_INFO
	.align		4
.L_15:
        /*0028*/ 	.byte	0x04, 0x17
        /*002a*/ 	.short	(.L_17 - .L_16)
.L_16:
        /*002c*/ 	.word	0x00000000
        /*0030*/ 	.short	0x0005
        /*0032*/ 	.short	0x0028
        /*0034*/ 	.byte	0x00, 0xf4, 0x21, 0x00


	//----- nvinfo : EIATTR_KPARAM_INFO
	.align		4
.L_17:
        /*0038*/ 	.byte	0x04, 0x17
        /*003a*/ 	.short	(.L_19 - .L_18)
.L_18:
        /*003c*/ 	.word	0x00000000
        /*0040*/ 	.short	0x0004
        /*0042*/ 	.short	0x0020
        /*0044*/ 	.byte	0x00, 0xf4, 0x21, 0x00


	//----- nvinfo : EIATTR_KPARAM_INFO
	.align		4
.L_19:
        /*0048*/ 	.byte	0x04, 0x17
        /*004a*/ 	.short	(.L_21 - .L_20)
.L_20:
        /*004c*/ 	.word	0x00000000
        /*0050*/ 	.short	0x0003
        /*0052*/ 	.short	0x0018
        /*0054*/ 	.byte	0x00, 0xf4, 0x21, 0x00


	//----- nvinfo : EIATTR_KPARAM_INFO
	.align		4
.L_21:
        /*0058*/ 	.byte	0x04, 0x17
        /*005a*/ 	.short	(.L_23 - .L_22)
.L_22:
        /*005c*/ 	.word	0x00000000
        /*0060*/ 	.short	0x0002
        /*0062*/ 	.short	0x0010
        /*0064*/ 	.byte	0x00, 0xf4, 0x21, 0x00


	//----- nvinfo : EIATTR_KPARAM_INFO
	.align		4
.L_23:
        /*0068*/ 	.byte	0x04, 0x17
        /*006a*/ 	.short	(.L_25 - .L_24)
.L_24:
        /*006c*/ 	.word	0x00000000
        /*0070*/ 	.short	0x0001
        /*0072*/ 	.short	0x0008
        /*0074*/ 	.byte	0x00, 0xf4, 0x21, 0x00


	//----- nvinfo : EIATTR_KPARAM_INFO
	.align		4
.L_25:
        /*0078*/ 	.byte	0x04, 0x17
        /*007a*/ 	.short	(.L_27 - .L_26)
.L_26:
        /*007c*/ 	.word	0x00000000
        /*0080*/ 	.short	0x0000
        /*0082*/ 	.short	0x0000
        /*0084*/ 	.byte	0x00, 0xf4, 0x21, 0x00


	//----- nvinfo : EIATTR_SPARSE_MMA_MASK
	.align		4
.L_27:
        /*0088*/ 	.byte	0x03, 0x50
        /*008a*/ 	.short	0x0000


	//----- nvinfo : EIATTR_MAXREG_COUNT
	.align		4
        /*008c*/ 	.byte	0x03, 0x1b
        /*008e*/ 	.short	0x00ff


	//----- nvinfo : EIATTR_EXIT_INSTR_OFFSETS
	.align		4
        /*0090*/ 	.byte	0x04, 0x1c
        /*0092*/ 	.short	(.L_29 - .L_28)


	//   ....[0]....
.L_28:
        /*0094*/ 	.word	0x000004e0


	//----- nvinfo : EIATTR_REQNTID
	.align		4
.L_29:
        /*0098*/ 	.byte	0x04, 0x10
        /*009a*/ 	.short	(.L_31 - .L_30)
.L_30:
        /*009c*/ 	.word	0x00000080
        /*00a0*/ 	.word	0x00000001
        /*00a4*/ 	.word	0x00000001


	//----- nvinfo : EIATTR_CBANK_PARAM_SIZE
	.align		4
.L_31:
        /*00a8*/ 	.byte	0x03, 0x19
        /*00aa*/ 	.short	0x003c


	//----- nvinfo : EIATTR_PARAM_CBANK
	.align		4
        /*00ac*/ 	.byte	0x04, 0x0a
        /*00ae*/ 	.short	(.L_33 - .L_32)
	.align		4
.L_32:
        /*00b0*/ 	.word	index@(.nv.constant0.triton_poi_fused_cat_7)
        /*00b4*/ 	.short	0x0210
        /*00b6*/ 	.short	0x003c


	//----- nvinfo : EIATTR_SW_WAR
	.align		4
.L_33:
        /*00b8*/ 	.byte	0x04, 0x36
        /*00ba*/ 	.short	(.L_35 - .L_34)
.L_34:
        /*00bc*/ 	.word	0x00000008
.L_35:


//--------------------- .nv.callgraph             --------------------------
	.section	.nv.callgraph,"",@"SHT_CUDA_CALLGRAPH"
	.align	4
	.sectionentsize	8
	.align		4
        /*0000*/ 	.word	0x00000000
	.align		4
        /*0004*/ 	.word	0xffffffff
	.align		4
        /*0008*/ 	.word	0x00000000
	.align		4
        /*000c*/ 	.word	0xfffffffe
	.align		4
        /*0010*/ 	.word	0x00000000
	.align		4
        /*0014*/ 	.word	0xfffffffd
	.align		4
        /*0018*/ 	.word	0x00000000
	.align		4
        /*001c*/ 	.word	0xfffffffc


//--------------------- .nv.constant4             --------------------------
	.section	.nv.constant4,"a",@progbits
	.align	8
	.align		8
.nv.constant4:
        /*0000*/ 	.dword	_$_str
	.align		8
        /*0008*/ 	.dword	_$_str_$_2


//--------------------- .text.triton_poi_fused_cat_7 --------------------------
	.section	.text.triton_poi_fused_cat_7,"ax",@progbits
	.align	128
        .global         triton_poi_fused_cat_7
        .type           triton_poi_fused_cat_7,@function
        .size           triton_poi_fused_cat_7,(.L_x_1 - triton_poi_fused_cat_7)
        .other          triton_poi_fused_cat_7,@"STO_CUDA_ENTRY STV_DEFAULT"
triton_poi_fused_cat_7:
.text.triton_poi_fused_cat_7:
[----:B------:R-:W-:Y:S01]  /*0000*/  LDC R1, c[0x0][0x28] ;  /* 0x00000a00ff017b82 */ /* 0x000fe20000000800 */
[----:B------:R-:W1:Y:S07]  /*0010*/  S2R R0, SR_TID.X ;  /* 0x0000000000007919 */ /* 0x000e6e0000002100 */
[----:B------:R-:W2:Y:S01]  /*0020*/  LDC.64 R14, c[0x0][0x220] ;  /* 0x00008800ff0e7b82 */ /* 0x000ea20000000a00 */
[----:B------:R-:W-:Y:S01]  /*0030*/  IMAD.MOV.U32 R6, RZ, RZ, RZ ;  /* 0x000000ffff067224 */ /* 0x000fe200078e00ff */
[----:B------:R-:W-:Y:S01]  /*0040*/  ULDC.64 UR4, c[0x0][0x208] ;  /* 0x0000820000047ab9 */ /* 0x000fe20000000a00 */
[----:B------:R-:W3:Y:S01]  /*0050*/  S2R R3, SR_CTAID.X ;  /* 0x0000000000037919 */ /* 0x000ee20000002500 */
[----:B------:R-:W-:-:S04]  /*0060*/  ULDC.64 UR6, c[0x0][0x238] ;  /* 0x00008e0000067ab9 */ /* 0x000fc80000000a00 */
[----:B------:R-:W4:Y:S08]  /*0070*/  LDC.64 R16, c[0x0][0x210] ;  /* 0x00008400ff107b82 */ /* 0x000f300000000a00 */
[----:B------:R-:W5:Y:S08]  /*0080*/  LDC.64 R10, c[0x0][0x218] ;  /* 0x00008600ff0a7b82 */ /* 0x000f700000000a00 */
[----:B------:R-:W4:Y:S01]  /*0090*/  LDC.64 R4, c[0x0][0x228] ;  /* 0x00008a00ff047b82 */ /* 0x000f220000000a00 */
[----:B-1----:R-:W-:-:S05]  /*00a0*/  LOP3.LUT R0, R0, 0x7f, RZ, 0xc0, !PT ;  /* 0x0000007f00007812 */ /* 0x002fca00078ec0ff */
[----:B---3--:R-:W-:-:S05]  /*00b0*/  IMAD R0, R3, 0x80, R0 ;  /* 0x0000008003007824 */ /* 0x008fca00078e0200 */
[----:B------:R-:W-:-:S04]  /*00c0*/  SHF.R.S32.HI R3, RZ, 0x1f, R0 ;  /* 0x0000001fff037819 */ /* 0x000fc80000011400 */
[----:B------:R-:W-:-:S04]  /*00d0*/  LEA.HI R8, R3, R0, RZ, 0x8 ;  /* 0x0000000003087211 */ /* 0x000fc800078f40ff */
[----:B------:R-:W-:-:S05]  /*00e0*/  SHF.R.S32.HI R7, RZ, 0x8, R8 ;  /* 0x00000008ff077819 */ /* 0x000fca0000011408 */
[----:B------:R-:W-:-:S05]  /*00f0*/  IMAD.HI R2, R7, 0x2aaaaaab, RZ ;  /* 0x2aaaaaab07027827 */ /* 0x000fca00078e02ff */
[----:B------:R-:W-:-:S04]  /*0100*/  SHF.R.U32.HI R3, RZ, 0x1f, R2 ;  /* 0x0000001fff037819 */ /* 0x000fc80000011602 */
[----:B------:R-:W-:-:S05]  /*0110*/  LEA.HI R2, R2, R3, RZ, 0x1e ;  /* 0x0000000302027211 */ /* 0x000fca00078ff0ff */
[----:B------:R-:W-:-:S04]  /*0120*/  IMAD R7, R2, -0x18, R7 ;  /* 0xffffffe802077824 */ /* 0x000fc800078e0207 */
[C---:B--2---:R-:W-:Y:S01]  /*0130*/  IMAD.WIDE R14, R7.reuse, 0x4, R14 ;  /* 0x00000004070e7825 */ /* 0x044fe200078e020e */
[----:B------:R-:W-:-:S13]  /*0140*/  ISETP.GE.AND P1, PT, R7, 0xc, PT ;  /* 0x0000000c0700780c */ /* 0x000fda0003f26270 */
[----:B------:R4:W2:Y:S01]  /*0150*/  @!P1 LDG.E.EL R6, desc[UR4][R14.64] ;  /* 0x000000040e069981 */ /* 0x0008a2000c2e1900 */
[----:B------:R-:W-:-:S05]  /*0160*/  IMAD.HI R2, R0, 0x2aaaaaab, RZ ;  /* 0x2aaaaaab00027827 */ /* 0x000fca00078e02ff */
[----:B------:R-:W-:-:S04]  /*0170*/  SHF.R.U32.HI R3, RZ, 0x1f, R2 ;  /* 0x0000001fff037819 */ /* 0x000fc80000011602 */
[----:B------:R-:W-:Y:S02]  /*0180*/  LEA.HI.SX32 R13, R2, R3, 0x16 ;  /* 0x00000003020d7211 */ /* 0x000fe400078fb2ff */
[----:B------:R-:W1:Y:S03]  /*0190*/  LDC.64 R2, c[0x0][0x230] ;  /* 0x00008c00ff027b82 */ /* 0x000e660000000a00 */
[C---:B------:R-:W-:Y:S02]  /*01a0*/  IMAD R12, R13.reuse, -0x1800, R0 ;  /* 0xffffe8000d0c7824 */ /* 0x040fe400078e0200 */
[----:B------:R-:W-:-:S04]  /*01b0*/  IMAD R13, R13, 0xc00, RZ ;  /* 0x00000c000d0d7824 */ /* 0x000fc800078e02ff */
[----:B------:R-:W-:Y:S02]  /*01c0*/  IMAD.IADD R9, R12, 0x1, R13 ;  /* 0x000000010c097824 */ /* 0x000fe400078e020d */
[----:B------:R-:W-:Y:S02]  /*01d0*/  IMAD.MOV.U32 R12, RZ, RZ, RZ ;  /* 0x000000ffff0c7224 */ /* 0x000fe400078e00ff */
[----:B----4-:R-:W-:Y:S01]  /*01e0*/  IMAD.WIDE R14, R9, 0x4, R16 ;  /* 0x00000004090e7825 */ /* 0x010fe200078e0210 */
[----:B------:R-:W-:-:S03]  /*01f0*/  LOP3.LUT R19, R8, 0xffffff00, RZ, 0xc0, !PT ;  /* 0xffffff0008137812 */ /* 0x000fc600078ec0ff */
[----:B------:R-:W-:Y:S01]  /*0200*/  IMAD.MOV.U32 R9, RZ, RZ, RZ ;  /* 0x000000ffff097224 */ /* 0x000fe200078e00ff */
[----:B------:R3:W4:Y:S01]  /*0210*/  @!P1 LDG.E R12, desc[UR4][R14.64] ;  /* 0x000000040e0c9981 */ /* 0x000722000c1e1900 */
[----:B-----5:R-:W-:Y:S01]  /*0220*/  IMAD.WIDE R16, R7, 0x4, R10 ;  /* 0x0000000407107825 */ /* 0x020fe200078e020a */
[----:B------:R-:W-:-:S03]  /*0230*/  CS2R R10, SRZ ;  /* 0x00000000000a7805 */ /* 0x000fc6000001ff00 */
[----:B------:R-:W-:Y:S01]  /*0240*/  IMAD.IADD R8, R0, 0x1, -R19 ;  /* 0x0000000100087824 */ /* 0x000fe200078e0a13 */
[----:B------:R-:W5:Y:S01]  /*0250*/  @!P1 LDG.E.EL R9, desc[UR4][R16.64] ;  /* 0x0000000410099981 */ /* 0x000f62000c2e1900 */
[C---:B------:R-:W-:Y:S02]  /*0260*/  IMAD.SHL.U32 R18, R7.reuse, 0x100, RZ ;  /* 0x0000010007127824 */ /* 0x040fe400078e00ff */
[----:B0-----:R-:W-:Y:S01]  /*0270*/  IMAD.WIDE R4, R7, 0x4, R4 ;  /* 0x0000000407047825 */ /* 0x001fe200078e0204 */
[----:B---3--:R-:W-:-:S03]  /*0280*/  SHF.R.S32.HI R15, RZ, 0x1f, R13 ;  /* 0x0000001fff0f7819 */ /* 0x008fc6000001140d */
[C---:B-1----:R-:W-:Y:S01]  /*0290*/  IMAD.WIDE R2, R7.reuse, 0x4, R2 ;  /* 0x0000000407027825 */ /* 0x042fe200078e0202 */
[----:B------:R-:W-:Y:S01]  /*02a0*/  IADD3 R13, P2, P3, R18, R8, R13 ;  /* 0x00000008120d7210 */ /* 0x000fe20007b5e00d */
[----:B------:R-:W3:Y:S01]  /*02b0*/  @!P1 LDG.E.EL R11, desc[UR4][R4.64] ;  /* 0x00000004040b9981 */ /* 0x000ee2000c2e1900 */
[----:B------:R-:W-:Y:S02]  /*02c0*/  SHF.R.S32.HI R8, RZ, 0x1f, R8 ;  /* 0x0000001fff087819 */ /* 0x000fe40000011408 */
[----:B------:R-:W-:Y:S01]  /*02d0*/  SHF.R.S32.HI R18, RZ, 0x1f, R18 ;  /* 0x0000001fff127819 */ /* 0x000fe20000011412 */
[----:B------:R0:W3:Y:S01]  /*02e0*/  @!P1 LDG.E.EL R10, desc[UR4][R2.64] ;  /* 0x00000004020a9981 */ /* 0x0000e2000c2e1900 */
[----:B------:R-:W-:Y:S02]  /*02f0*/  ISETP.GT.AND P0, PT, R7, 0xb, PT ;  /* 0x0000000b0700780c */ /* 0x000fe40003f04270 */
[----:B------:R-:W-:Y:S02]  /*0300*/  IADD3.X R8, R18, R8, R15, P2, P3 ;  /* 0x0000000812087210 */ /* 0x000fe400017e640f */
[----:B------:R-:W-:-:S04]  /*0310*/  LEA R14, P2, R13, UR6, 0x2 ;  /* 0x000000060d0e7c11 */ /* 0x000fc8000f8410ff */
[----:B------:R-:W-:Y:S01]  /*0320*/  LEA.HI.X R15, R13, UR7, R8, 0x2, P2 ;  /* 0x000000070d0f7c11 */ /* 0x000fe200090f1408 */
[----:B------:R-:W-:Y:S01]  /*0330*/  IMAD.MOV.U32 R8, RZ, RZ, RZ ;  /* 0x000000ffff087224 */ /* 0x000fe200078e00ff */
[----:B0-----:R-:W0:Y:S05]  /*0340*/  LDC.64 R2, c[0x0][0x240] ;  /* 0x00009000ff027b82 */ /* 0x001e2a0000000a00 */
[----:B------:R-:W3:Y:S01]  /*0350*/  @P0 LDG.E R8, desc[UR4][R14.64+-0x3000] ;  /* 0xffd000040e080981 */ /* 0x000ee2000c1e1900 */
[----:B------:R-:W-:Y:S02]  /*0360*/  IMAD.MOV.U32 R7, RZ, RZ, 0x3e800000 ;  /* 0x3e800000ff077424 */ /* 0x000fe400078e00ff */
[----:B0-----:R-:W-:Y:S01]  /*0370*/  IMAD.WIDE R2, R0, 0x4, R2 ;  /* 0x0000000400027825 */ /* 0x001fe200078e0202 */
[----:B--2---:R-:W-:-:S05]  /*0380*/  SEL R6, R6, RZ, !P1 ;  /* 0x000000ff06067207 */ /* 0x004fca0004800000 */
[----:B------:R-:W-:-:S04]  /*0390*/  FADD R6, R6, 9.9999997473787516356e-06 ;  /* 0x3727c5ac06067421 */ /* 0x000fc80000000000 */
[----:B------:R-:W0:Y:S02]  /*03a0*/  MUFU.SQRT R4, R6 ;  /* 0x0000000600047308 */ /* 0x000e240000002000 */
[C---:B0-----:R-:W-:Y:S02]  /*03b0*/  FSETP.GT.AND P2, PT, R4.reuse, 8.50705917302346158658e+37, PT ;  /* 0x7e8000000400780b */ /* 0x041fe40003f44000 */
[----:B------:R-:W-:-:S11]  /*03c0*/  FSETP.GEU.AND P3, PT, R4, 1.175494350822287508e-38, PT ;  /* 0x008000000400780b */ /* 0x000fd60003f6e000 */
[----:B------:R-:W-:-:S04]  /*03d0*/  @P2 FMUL R4, R4, 0.25 ;  /* 0x3e80000004042820 */ /* 0x000fc80000400000 */
[----:B------:R-:W-:-:S06]  /*03e0*/  @!P3 FMUL R4, R4, 16777216 ;  /* 0x4b8000000404b820 */ /* 0x000fcc0000400000 */
[----:B------:R-:W0:Y:S01]  /*03f0*/  MUFU.RCP R4, R4 ;  /* 0x0000000400047308 */ /* 0x000e220000001000 */
[----:B------:R-:W-:Y:S02]  /*0400*/  FSEL R7, R7, 1, P2 ;  /* 0x3f80000007077808 */ /* 0x000fe40001000000 */
[----:B----4-:R-:W-:Y:S02]  /*0410*/  SEL R5, R12, RZ, !P1 ;  /* 0x000000ff0c057207 */ /* 0x010fe40004800000 */
[----:B-----5:R-:W-:Y:S01]  /*0420*/  SEL R12, R9, RZ, !P1 ;  /* 0x000000ff090c7207 */ /* 0x020fe20004800000 */
[----:B------:R-:W-:Y:S01]  /*0430*/  @!P3 FMUL R7, R7, 16777216 ;  /* 0x4b8000000707b820 */ /* 0x000fe20000400000 */
[----:B---3--:R-:W-:-:S03]  /*0440*/  SEL R11, R11, RZ, !P1 ;  /* 0x000000ff0b0b7207 */ /* 0x008fc60004800000 */
[----:B------:R-:W-:Y:S01]  /*0450*/  FADD R5, R5, -R12 ;  /* 0x8000000c05057221 */ /* 0x000fe20000000000 */
[----:B------:R-:W-:Y:S01]  /*0460*/  SEL R10, R10, RZ, !P1 ;  /* 0x000000ff0a0a7207 */ /* 0x000fe20004800000 */
[----:B0-----:R-:W-:-:S04]  /*0470*/  FMUL R6, R4, R7 ;  /* 0x0000000704067220 */ /* 0x001fc80000400000 */
[----:B------:R-:W-:-:S04]  /*0480*/  FMUL R5, R5, R6 ;  /* 0x0000000605057220 */ /* 0x000fc80000400000 */
[----:B------:R-:W-:-:S05]  /*0490*/  FFMA R10, R5, R11, R10 ;  /* 0x0000000b050a7223 */ /* 0x000fca000000000a */
[----:B------:R-:W-:-:S04]  /*04a0*/  FSETP.GEU.AND P2, PT, R10, RZ, PT ;  /* 0x000000ff0a00720b */ /* 0x000fc80003f4e000 */
[----:B------:R-:W-:Y:S02]  /*04b0*/  FSEL R5, R10, RZ, P2 ;  /* 0x000000ff0a057208 */ /* 0x000fe40001000000 */
[----:B------:R-:W-:-:S05]  /*04c0*/  @P1 SEL R5, R8, RZ, P0 ;  /* 0x000000ff08051207 */ /* 0x000fca0000000000 */
[----:B------:R-:W-:Y:S01]  /*04d0*/  STG.E desc[UR4][R2.64], R5 ;  /* 0x0000000502007986 */ /* 0x000fe2000c101904 */
[----:B------:R-:W-:Y:S05]  /*04e0*/  EXIT ;  /* 0x000000000000794d */ /* 0x000fea0003800000 */
.L_x_0:
[----:B------:R-:W-:-:S00]  /*04f0*/  BRA `(.L_x_0) ;  /* 0xfffffffc00fc7947 */ /* 0x000fc0000383ffff */
[----:B------:R-:W-:-:S00]  /*0500*/  NOP ;  /* 0x0000000000007918 */ /* 0x000fc00000000000 */
[----:B------:R-:W-:-:S00]  /*0510*/  NOP ;  /* 0x0000000000007918 */ /* 0x000fc00000000000 */
[----:B------:R-:W-:-:S00]  /*0520*/  NOP ;  /* 0x0000000000007918 */ /* 0x000fc00000000000 */
[----:B------:R-:W-:-:S00]  /*0530*/  NOP ;  /* 0x0000000000007918 */ /* 0x000fc00000000000 */
[----:B------:R-:W-:-:S00]  /*0540*/  NOP ;  /* 0x0000000000007918 */ /* 0x000fc00000000000 */
[----:B------:R-:W-:-:S00]  /*0550*/  NOP ;  /* 0x0000000000007918 */ /* 0x000fc00000000000 */
[----:B------:R-:W-:-:S00]  /*0560*/  NOP ;  /* 0x0000000000007918 */ /* 0x000fc00000000000 */
[----:B------:R-:W-:-:S00]  /*0570*/  NOP ;  /* 0x0000000000007918 */ /* 0x000fc00000000000 */
.L_x_1:


//--------------------- .nv.global.init           --------------------------
	.section	.nv.global.init,"aw",@progbits
.nv.global.init:
	.type		_$_str,@object
	.size		_$_str,(_$_str_$_2 - _$_str)
_$_str:
        /*0000*/ 	.byte	0x5f, 0x5f, 0x43, 0x55, 0x44, 0x41, 0x5f, 0x46, 0x54, 0x5a, 0x00
	.type		_$_str_$_2,@object
	.size		_$_str_$_2,(.L_1 - _$_str_$_2)
_$_str_$_2:
        /*000b*/ 	.byte	0x5f, 0x5f, 0x43, 0x55, 0x44, 0x41, 0x5f, 0x50, 0x52, 0x45, 0x43, 0x5f, 0x53, 0x51, 0x52, 0x54
        /*001b*/ 	.byte	0x00
.L_1:


//--------------------- .nv.constant0.triton_poi_fused_cat_7 --------------------------
	.section	.nv.constant0.triton_poi_fused_cat_7,"a",@progbits
	.sectionflags	@""
	.align	4
.nv.constant0.triton_poi_fused_cat_7:
	.zero		588
